	.headerflags	@"EF_CUDA_TEXMODE_UNIFIED EF_CUDA_64BIT_ADDRESS EF_CUDA_ACCELERATORS EF_CUDA_SM90 EF_CUDA_VIRTUAL_SM(EF_CUDA_SM90)"
	.elftype	@"ET_EXEC"


//--------------------- .nv.info                  --------------------------
	.section	.nv.info,"",@"SHT_CUDA_INFO"
	.align	4


	//----- nvinfo : EIATTR_REGCOUNT
	.align		4
        /*0000*/ 	.byte	0x04, 0x2f
        /*0002*/ 	.short	(.L_3 - .L_2)
	.align		4
.L_2:
        /*0004*/ 	.word	index@(triton_poi_fused__native_batch_norm_legit_no_training_relu_44)
        /*0008*/ 	.word	0x00000022


	//----- nvinfo : EIATTR_MIN_STACK_SIZE
	.align		4
.L_3:
        /*000c*/ 	.byte	0x04, 0x12
        /*000e*/ 	.short	(.L_5 - .L_4)
	.align		4
.L_4:
        /*0010*/ 	.word	index@(triton_poi_fused__native_batch_norm_legit_no_training_relu_44)
        /*0014*/ 	.word	0x00000000


	//----- nvinfo : EIATTR_FRAME_SIZE
	.align		4
.L_5:
        /*0018*/ 	.byte	0x04, 0x11
        /*001a*/ 	.short	(.L_7 - .L_6)
	.align		4
.L_6:
        /*001c*/ 	.word	index@(triton_poi_fused__native_batch_norm_legit_no_training_relu_44)
        /*0020*/ 	.word	0x00000000


	//----- nvinfo : EIATTR_MIN_STACK_SIZE
	.align		4
.L_7:
        /*0024*/ 	.byte	0x04, 0x12
        /*0026*/ 	.short	(.L_9 - .L_8)
	.align		4
.L_8:
        /*0028*/ 	.word	index@(triton_poi_fused__native_batch_norm_legit_no_training_relu_44)
        /*002c*/ 	.word	0x00000000
.L_9:


//--------------------- .nv.info.triton_poi_fused__native_batch_norm_legit_no_training_relu_44 --------------------------
	.section	.nv.info.triton_poi_fused__native_batch_norm_legit_no_training_relu_44,"",@"SHT_CUDA_INFO"
	.sectionflags	@""
	.align	4


	//----- nvinfo : EIATTR_CUDA_API_VERSION
	.align		4
        /*0000*/ 	.byte	0x04, 0x37
        /*0002*/ 	.short	(.L_11 - .L_10)
.L_10:
        /*0004*/ 	.word	0x0000007c


	//----- nvinfo : EIATTR_KPARAM_INFO
	.align		4
.L_11:
        /*0008*/ 	.byte	0x04, 0x17
        /*000a*/ 	.short	(.L_13 - .L_12)
.L_12:
        /*000c*/ 	.word	0x00000000
        /*0010*/ 	.short	0x0007
        /*0012*/ 	.short	0x0034
        /*0014*/ 	.byte	0x00, 0xf0, 0x11, 0x00


	//----- nvinfo : EIATTR_KPARAM_INFO
	.align		4
.L_13:
        /*0018*/ 	.byte	0x04, 0x17
        /*001a*/ 	.short	(.L_15 - .L_14)
.L_14:
        /*001c*/ 	.word	0x00000000
        /*0020*/ 	.short	0x0006
        /*0022*/ 	.short	0x0030
        /*0024*/ 	.byte	0x00, 0xf0, 0x11, 0x00


	//----- nvinfo : EIATTR_KPARAM_INFO
	.align		4
.L_15:
        /*0028*/ 	.byte	0x04, 0x17
        /*002a*/ 	.short	(.L_17 - .L_16)
.L_16:
        /*002c*/ 	.word	0x00000000
        /*0030*/ 	.short	0x0005
        /*0032*/ 	.short	0x0028
        /*0034*/ 	.byte	0x00, 0xf4, 0x21, 0x00


	//----- nvinfo : EIATTR_KPARAM_INFO
	.align		4
.L_17:
        /*0038*/ 	.byte	0x04, 0x17
        /*003a*/ 	.short	(.L_19 - .L_18)
.L_18:
        /*003c*/ 	.word	0x00000000
        /*0040*/ 	.short	0x0004
        /*0042*/ 	.short	0x0020
        /*0044*/ 	.byte	0x00, 0xf4, 0x21, 0x00


	//----- nvinfo : EIATTR_KPARAM_INFO
	.align		4
.L_19:
        /*0048*/ 	.byte	0x04, 0x17
        /*004a*/ 	.short	(.L_21 - .L_20)
.L_20:
        /*004c*/ 	.word	0x00000000
        /*0050*/ 	.short	0x0003
        /*0052*/ 	.short	0x0018
        /*0054*/ 	.byte	0x00, 0xf4, 0x21, 0x00


	//----- nvinfo : EIATTR_KPARAM_INFO
	.align		4
.L_21:
        /*0058*/ 	.byte	0x04, 0x17
        /*005a*/ 	.short	(.L_23 - .L_22)
.L_22:
        /*005c*/ 	.word	0x00000000
        /*0060*/ 	.short	0x0002
        /*0062*/ 	.short	0x0010
        /*0064*/ 	.byte	0x00, 0xf4, 0x21, 0x00


	//----- nvinfo : EIATTR_KPARAM_INFO
	.align		4
.L_23:
        /*0068*/ 	.byte	0x04, 0x17
        /*006a*/ 	.short	(.L_25 - .L_24)
.L_24:
        /*006c*/ 	.word	0x00000000
        /*0070*/ 	.short	0x0001
        /*0072*/ 	.short	0x0008
        /*0074*/ 	.byte	0x00, 0xf4, 0x21, 0x00


	//----- nvinfo : EIATTR_KPARAM_INFO
	.align		4
.L_25:
        /*0078*/ 	.byte	0x04, 0x17
        /*007a*/ 	.short	(.L_27 - .L_26)
.L_26:
        /*007c*/ 	.word	0x00000000
        /*0080*/ 	.short	0x0000
        /*0082*/ 	.short	0x0000
        /*0084*/ 	.byte	0x00, 0xf4, 0x21, 0x00


	//----- nvinfo : EIATTR_SPARSE_MMA_MASK
	.align		4
.L_27:
        /*0088*/ 	.byte	0x03, 0x50
        /*008a*/ 	.short	0x0000


	//----- nvinfo : EIATTR_MAXREG_COUNT
	.align		4
        /*008c*/ 	.byte	0x03, 0x1b
        /*008e*/ 	.short	0x00ff


	//----- nvinfo : EIATTR_EXIT_INSTR_OFFSETS
	.align		4
        /*0090*/ 	.byte	0x04, 0x1c
        /*0092*/ 	.short	(.L_29 - .L_28)


	//   ....[0]....
.L_28:
        /*0094*/ 	.word	0x00001240


	//   ....[1]....
        /*0098*/ 	.word	0x00001310


	//----- nvinfo : EIATTR_REQNTID
	.align		4
.L_29:
        /*009c*/ 	.byte	0x04, 0x10
        /*009e*/ 	.short	(.L_31 - .L_30)
.L_30:
        /*00a0*/ 	.word	0x00000100
        /*00a4*/ 	.word	0x00000001
        /*00a8*/ 	.word	0x00000001


	//----- nvinfo : EIATTR_CBANK_PARAM_SIZE
	.align		4
.L_31:
        /*00ac*/ 	.byte	0x03, 0x19
        /*00ae*/ 	.short	0x0038


	//----- nvinfo : EIATTR_PARAM_CBANK
	.align		4
        /*00b0*/ 	.byte	0x04, 0x0a
        /*00b2*/ 	.short	(.L_33 - .L_32)
	.align		4
.L_32:
        /*00b4*/ 	.word	index@(.nv.constant0.triton_poi_fused__native_batch_norm_legit_no_training_relu_44)
        /*00b8*/ 	.short	0x0210
        /*00ba*/ 	.short	0x0038


	//----- nvinfo : EIATTR_SW_WAR
	.align		4
.L_33:
        /*00bc*/ 	.byte	0x04, 0x36
        /*00be*/ 	.short	(.L_35 - .L_34)
.L_34:
        /*00c0*/ 	.word	0x00000008
.L_35:


//--------------------- .nv.callgraph             --------------------------
	.section	.nv.callgraph,"",@"SHT_CUDA_CALLGRAPH"
	.align	4
	.sectionentsize	8
	.align		4
        /*0000*/ 	.word	0x00000000
	.align		4
        /*0004*/ 	.word	0xffffffff
	.align		4
        /*0008*/ 	.word	0x00000000
	.align		4
        /*000c*/ 	.word	0xfffffffe
	.align		4
        /*0010*/ 	.word	0x00000000
	.align		4
        /*0014*/ 	.word	0xfffffffd
	.align		4
        /*0018*/ 	.word	0x00000000
	.align		4
        /*001c*/ 	.word	0xfffffffc


//--------------------- .nv.constant4             --------------------------
	.section	.nv.constant4,"a",@progbits
	.align	8
	.align		8
.nv.constant4:
        /*0000*/ 	.dword	_$_str
	.align		8
        /*0008*/ 	.dword	_$_str_$_2


//--------------------- .text.triton_poi_fused__native_batch_norm_legit_no_training_relu_44 --------------------------
	.section	.text.triton_poi_fused__native_batch_norm_legit_no_training_relu_44,"ax",@progbits
	.sectionflags	@"SHF_BARRIERS=1"
	.align	128
        .global         triton_poi_fused__native_batch_norm_legit_no_training_relu_44
        .type           triton_poi_fused__native_batch_norm_legit_no_training_relu_44,@function
        .size           triton_poi_fused__native_batch_norm_legit_no_training_relu_44,(.L_x_1 - triton_poi_fused__native_batch_norm_legit_no_training_relu_44)
        .other          triton_poi_fused__native_batch_norm_legit_no_training_relu_44,@"STO_CUDA_ENTRY STV_DEFAULT"
triton_poi_fused__native_batch_norm_legit_no_training_relu_44:
.text.triton_poi_fused__native_batch_norm_legit_no_training_relu_44:
[----:B------:R-:W0:Y:S02]  /*0000*/  LDC R1, c[0x0][0x28] ;  /* 0x00000a00ff017b82 */ /* 0x000e240000000800 */
[----:B------:R-:W1:Y:S01]  /*0010*/  S2R R3, SR_CTAID.Y ;  /* 0x0000000000037919 */ /* 0x000e620000002600 */
[----:B------:R-:W2:Y:S01]  /*0020*/  LDC.64 R30, c[0x0][0x210] ;  /* 0x00008400ff1e7b82 */ /* 0x000ea20000000a00 */
[----:B------:R-:W-:Y:S02]  /*0030*/  CS2R R6, SRZ ;  /* 0x0000000000067805 */ /* 0x000fe4000001ff00 */
[----:B------:R-:W-:Y:S01]  /*0040*/  CS2R R10, SRZ ;  /* 0x00000000000a7805 */ /* 0x000fe2000001ff00 */
[----:B------:R-:W3:Y:S01]  /*0050*/  S2R R8, SR_TID.X ;  /* 0x0000000000087919 */ /* 0x000ee20000002100 */
[----:B------:R-:W-:Y:S01]  /*0060*/  ULDC.64 UR6, c[0x0][0x208] ;  /* 0x0000820000067ab9 */ /* 0x000fe20000000a00 */
[----:B------:R-:W4:Y:S02]  /*0070*/  S2R R21, SR_CTAID.X ;  /* 0x0000000000157919 */ /* 0x000f240000002500 */
[----:B------:R-:W5:Y:S01]  /*0080*/  LDC.64 R26, c[0x0][0x218] ;  /* 0x00008600ff1a7b82 */ /* 0x000f620000000a00 */
[----:B-1----:R-:W-:-:S02]  /*0090*/  IMAD.SHL.U32 R3, R3, 0x40, RZ ;  /* 0x0000004003037824 */ /* 0x002fc400078e00ff */
[----:B---3--:R-:W-:Y:S02]  /*00a0*/  IMAD.SHL.U32 R0, R8, 0x4, RZ ;  /* 0x0000000408007824 */ /* 0x008fe400078e00ff */
[----:B----4-:R-:W-:-:S03]  /*00b0*/  IMAD.SHL.U32 R21, R21, 0x40, RZ ;  /* 0x0000004015157824 */ /* 0x010fc600078e00ff */
[----:B------:R-:W-:-:S04]  /*00c0*/  LOP3.LUT R24, R3, 0x3c, R0, 0xf8, !PT ;  /* 0x0000003c03187812 */ /* 0x000fc800078ef800 */
[C---:B------:R-:W-:Y:S01]  /*00d0*/  ISETP.GE.AND P0, PT, R24.reuse, 0x300, PT ;  /* 0x000003001800780c */ /* 0x040fe20003f06270 */
[----:B------:R-:W-:-:S05]  /*00e0*/  IMAD.HI R2, R24, 0x2aaaaaab, RZ ;  /* 0x2aaaaaab18027827 */ /* 0x000fca00078e02ff */
[----:B------:R-:W-:-:S04]  /*00f0*/  SHF.R.U32.HI R5, RZ, 0x1f, R2 ;  /* 0x0000001fff057819 */ /* 0x000fc80000011602 */
[----:B------:R-:W-:Y:S02]  /*0100*/  LEA.HI.SX32 R15, R2, R5, 0x1b ;  /* 0x00000005020f7211 */ /* 0x000fe400078fdaff */
[----:B------:R-:W-:Y:S02]  /*0110*/  CS2R R4, SRZ ;  /* 0x0000000000047805 */ /* 0x000fe4000001ff00 */
[----:B------:R-:W-:Y:S02]  /*0120*/  SHF.R.U32.HI R2, RZ, 0x4, R8 ;  /* 0x00000004ff027819 */ /* 0x000fe40000011608 */
[----:B------:R-:W-:Y:S01]  /*0130*/  CS2R R8, SRZ ;  /* 0x0000000000087805 */ /* 0x000fe2000001ff00 */
[----:B------:R-:W-:Y:S01]  /*0140*/  IMAD R24, R15, -0xc0, R24 ;  /* 0xffffff400f187824 */ /* 0x000fe200078e0218 */
[----:B------:R-:W-:-:S03]  /*0150*/  SGXT.U32 R2, R2, 0x4 ;  /* 0x000000040202781a */ /* 0x000fc60000000000 */
[----:B------:R-:W-:Y:S01]  /*0160*/  IMAD R15, R15, 0x9300, R24 ;  /* 0x000093000f0f7824 */ /* 0x000fe200078e0218 */
[----:B------:R-:W-:Y:S02]  /*0170*/  LOP3.LUT R12, R21, R2, RZ, 0xfc, !PT ;  /* 0x00000002150c7212 */ /* 0x000fe400078efcff */
[----:B------:R-:W-:Y:S02]  /*0180*/  LOP3.LUT R13, R21, 0x10, R2, 0xfe, !PT ;  /* 0x00000010150d7812 */ /* 0x000fe400078efe02 */
[C---:B------:R-:W-:Y:S01]  /*0190*/  ISETP.LT.AND P1, PT, R12.reuse, 0xc4, !P0 ;  /* 0x000000c40c00780c */ /* 0x040fe20004721270 */
[--C-:B------:R-:W-:Y:S01]  /*01a0*/  IMAD R19, R12, 0xc0, R15.reuse ;  /* 0x000000c00c137824 */ /* 0x100fe200078e020f */
[C---:B------:R-:W-:Y:S01]  /*01b0*/  ISETP.LT.AND P2, PT, R13.reuse, 0xc4, !P0 ;  /* 0x000000c40d00780c */ /* 0x040fe20004741270 */
[----:B------:R-:W-:Y:S01]  /*01c0*/  IMAD R23, R13, 0xc0, R15 ;  /* 0x000000c00d177824 */ /* 0x000fe200078e020f */
[----:B------:R-:W-:Y:S01]  /*01d0*/  LOP3.LUT R29, R21, 0x20, R2, 0xfe, !PT ;  /* 0x00000020151d7812 */ /* 0x000fe200078efe02 */
[----:B--2---:R-:W-:Y:S01]  /*01e0*/  IMAD.WIDE R18, R19, 0x4, R30 ;  /* 0x0000000413127825 */ /* 0x004fe200078e021e */
[----:B------:R-:W-:-:S02]  /*01f0*/  LOP3.LUT R14, R21, 0x30, R2, 0xfe, !PT ;  /* 0x00000030150e7812 */ /* 0x000fc400078efe02 */
[C---:B------:R-:W-:Y:S01]  /*0200*/  ISETP.LT.AND P3, PT, R29.reuse, 0xc4, !P0 ;  /* 0x000000c41d00780c */ /* 0x040fe20004761270 */
[----:B------:R-:W-:Y:S01]  /*0210*/  IMAD R29, R29, 0xc0, R15 ;  /* 0x000000c01d1d7824 */ /* 0x000fe200078e020f */
[C---:B------:R-:W-:Y:S01]  /*0220*/  ISETP.LT.AND P4, PT, R14.reuse, 0xc4, !P0 ;  /* 0x000000c40e00780c */ /* 0x040fe20004781270 */
[----:B------:R-:W-:Y:S01]  /*0230*/  IMAD.WIDE R22, R23, 0x4, R30 ;  /* 0x0000000417167825 */ /* 0x000fe200078e021e */
[----:B------:R-:W-:Y:S01]  /*0240*/  LOP3.LUT R0, R21, 0x3c, R0, 0xf8, !PT ;  /* 0x0000003c15007812 */ /* 0x000fe200078ef800 */
[----:B------:R1:W2:Y:S02]  /*0250*/  @P1 LDG.E.EL.128 R4, desc[UR6][R18.64] ;  /* 0x0000000612041981 */ /* 0x0002a4000c2e1d00 */
[----:B------:R-:W-:Y:S02]  /*0260*/  IMAD R17, R14, 0xc0, R15 ;  /* 0x000000c00e117824 */ /* 0x000fe400078e020f */
[----:B------:R-:W-:Y:S01]  /*0270*/  IMAD.WIDE R28, R29, 0x4, R30 ;  /* 0x000000041d1c7825 */ /* 0x000fe200078e021e */
[----:B------:R3:W4:Y:S01]  /*0280*/  @P2 LDG.E.EL.128 R8, desc[UR6][R22.64] ;  /* 0x0000000616082981 */ /* 0x000722000c2e1d00 */
[----:B------:R-:W-:-:S02]  /*0290*/  CS2R R12, SRZ ;  /* 0x00000000000c7805 */ /* 0x000fc4000001ff00 */
[----:B------:R-:W-:Y:S01]  /*02a0*/  CS2R R14, SRZ ;  /* 0x00000000000e7805 */ /* 0x000fe2000001ff00 */
[----:B------:R-:W-:Y:S01]  /*02b0*/  IMAD.WIDE R30, R17, 0x4, R30 ;  /* 0x00000004111e7825 */ /* 0x000fe200078e021e */
[----:B------:R-:W-:Y:S02]  /*02c0*/  CS2R R16, SRZ ;  /* 0x0000000000107805 */ /* 0x000fe4000001ff00 */
[----:B-1----:R-:W-:Y:S02]  /*02d0*/  CS2R R18, SRZ ;  /* 0x0000000000127805 */ /* 0x002fe4000001ff00 */
[----:B------:R-:W-:Y:S01]  /*02e0*/  CS2R R20, SRZ ;  /* 0x0000000000147805 */ /* 0x000fe2000001ff00 */
[----:B-----5:R-:W-:Y:S01]  /*02f0*/  IMAD.WIDE R26, R24, 0x4, R26 ;  /* 0x00000004181a7825 */ /* 0x020fe200078e021a */
[----:B------:R1:W5:Y:S01]  /*0300*/  @P3 LDG.E.EL.128 R12, desc[UR6][R28.64] ;  /* 0x000000061c0c3981 */ /* 0x000362000c2e1d00 */
[----:B---3--:R-:W-:-:S03]  /*0310*/  CS2R R22, SRZ ;  /* 0x0000000000167805 */ /* 0x008fc6000001ff00 */
[----:B------:R-:W3:Y:S04]  /*0320*/  @P4 LDG.E.EL.128 R16, desc[UR6][R30.64] ;  /* 0x000000061e104981 */ /* 0x000ee8000c2e1d00 */
[----:B------:R-:W2:Y:S01]  /*0330*/  @!P0 LDG.E.EL.128 R20, desc[UR6][R26.64] ;  /* 0x000000061a148981 */ /* 0x000ea2000c2e1d00 */
[----:B-1----:R-:W1:Y:S02]  /*0340*/  LDC.64 R28, c[0x0][0x220] ;  /* 0x00008800ff1c7b82 */ /* 0x002e640000000a00 */
[----:B-1----:R-:W-:-:S04]  /*0350*/  IMAD.WIDE R28, R24, 0x4, R28 ;  /* 0x00000004181c7825 */ /* 0x002fc800078e021c */
[C---:B--2---:R-:W-:Y:S01]  /*0360*/  FADD R4, -R20.reuse, R4 ;  /* 0x0000000414047221 */ /* 0x044fe20000000100 */
[C---:B----4-:R-:W-:Y:S01]  /*0370*/  FADD R25, -R20.reuse, R8 ;  /* 0x0000000814197221 */ /* 0x050fe20000000100 */
[C---:B-----5:R-:W-:Y:S01]  /*0380*/  FADD R12, -R20.reuse, R12 ;  /* 0x0000000c140c7221 */ /* 0x060fe20000000100 */
[----:B---3--:R-:W-:Y:S01]  /*0390*/  FADD R16, -R20, R16 ;  /* 0x0000001014107221 */ /* 0x008fe20000000100 */
[C---:B------:R-:W-:Y:S01]  /*03a0*/  FADD R5, -R21.reuse, R5 ;  /* 0x0000000515057221 */ /* 0x040fe20000000100 */
[C---:B------:R-:W-:Y:S01]  /*03b0*/  FADD R20, -R21.reuse, R9 ;  /* 0x0000000915147221 */ /* 0x040fe20000000100 */
[C---:B------:R-:W-:Y:S01]  /*03c0*/  FADD R13, -R21.reuse, R13 ;  /* 0x0000000d150d7221 */ /* 0x040fe20000000100 */
[----:B------:R-:W-:Y:S01]  /*03d0*/  FADD R17, -R21, R17 ;  /* 0x0000001115117221 */ /* 0x000fe20000000100 */
[----:B------:R-:W-:Y:S01]  /*03e0*/  FADD R21, -R22, R10 ;  /* 0x0000000a16157221 */ /* 0x000fe20000000100 */
[----:B------:R-:W-:Y:S01]  /*03f0*/  FADD R26, -R23, R11 ;  /* 0x0000000b171a7221 */ /* 0x000fe20000000100 */
[----:B------:R-:W-:-:S02]  /*0400*/  CS2R R8, SRZ ;  /* 0x0000000000087805 */ /* 0x000fc4000001ff00 */
[----:B------:R-:W-:-:S06]  /*0410*/  CS2R R10, SRZ ;  /* 0x00000000000a7805 */ /* 0x000fcc000001ff00 */
[----:B------:R-:W2:Y:S01]  /*0420*/  @!P0 LDG.E.EL.128 R8, desc[UR6][R28.64] ;  /* 0x000000061c088981 */ /* 0x000ea2000c2e1d00 */
[C---:B------:R-:W-:Y:S01]  /*0430*/  FADD R6, -R22.reuse, R6 ;  /* 0x0000000616067221 */ /* 0x040fe20000000100 */
[C---:B------:R-:W-:Y:S01]  /*0440*/  FADD R14, -R22.reuse, R14 ;  /* 0x0000000e160e7221 */ /* 0x040fe20000000100 */
[----:B------:R-:W-:Y:S01]  /*0450*/  FADD R18, -R22, R18 ;  /* 0x0000001216127221 */ /* 0x000fe20000000100 */
[C---:B------:R-:W-:Y:S01]  /*0460*/  FADD R22, -R23.reuse, R7 ;  /* 0x0000000717167221 */ /* 0x040fe20000000100 */
[C---:B------:R-:W-:Y:S01]  /*0470*/  FADD R7, -R23.reuse, R19 ;  /* 0x0000001317077221 */ /* 0x040fe20000000100 */
[----:B------:R-:W-:Y:S01]  /*0480*/  FADD R15, -R23, R15 ;  /* 0x0000000f170f7221 */ /* 0x000fe20000000100 */
[----:B--2---:R-:W-:-:S04]  /*0490*/  FADD R27, R8, 0.0010000000474974513054 ;  /* 0x3a83126f081b7421 */ /* 0x004fc80000000000 */
[----:B------:R-:W1:Y:S01]  /*04a0*/  MUFU.SQRT R8, R27 ;  /* 0x0000001b00087308 */ /* 0x000e620000002000 */
[----:B------:R-:W-:Y:S01]  /*04b0*/  FADD R19, R10, 0.0010000000474974513054 ;  /* 0x3a83126f0a137421 */ /* 0x000fe20000000000 */
[----:B------:R-:W-:-:S06]  /*04c0*/  FADD R11, R11, 0.0010000000474974513054 ;  /* 0x3a83126f0b0b7421 */ /* 0x000fcc0000000000 */
[----:B------:R-:W2:Y:S01]  /*04d0*/  MUFU.SQRT R30, R11 ;  /* 0x0000000b001e7308 */ /* 0x000ea20000002000 */
[----:B-1----:R-:W-:-:S07]  /*04e0*/  FSETP.GT.AND P6, PT, R8, 8.50705917302346158658e+37, PT ;  /* 0x7e8000000800780b */ /* 0x002fce0003fc4000 */
[----:B------:R-:W1:Y:S01]  /*04f0*/  MUFU.SQRT R19, R19 ;  /* 0x0000001300137308 */ /* 0x000e620000002000 */
[----:B------:R-:W-:Y:S01]  /*0500*/  FSETP.GEU.AND P1, PT, R8, 1.175494350822287508e-38, PT ;  /* 0x008000000800780b */ /* 0x000fe20003f2e000 */
[----:B------:R-:W-:Y:S02]  /*0510*/  IMAD.MOV.U32 R10, RZ, RZ, 0x3e800000 ;  /* 0x3e800000ff0a7424 */ /* 0x000fe400078e00ff */
[----:B------:R-:W-:-:S03]  /*0520*/  FADD R9, R9, 0.0010000000474974513054 ;  /* 0x3a83126f09097421 */ /* 0x000fc60000000000 */
[----:B------:R-:W-:Y:S01]  /*0530*/  FSEL R28, R10, 1, P6 ;  /* 0x3f8000000a1c7808 */ /* 0x000fe20003000000 */
[----:B------:R-:W-:Y:S01]  /*0540*/  @P6 FMUL R8, R8, 0.25 ;  /* 0x3e80000008086820 */ /* 0x000fe20000400000 */
[----:B--2---:R-:W-:Y:S02]  /*0550*/  FSETP.GT.AND P6, PT, R30, 8.50705917302346158658e+37, PT ;  /* 0x7e8000001e00780b */ /* 0x004fe40003fc4000 */
[----:B-1----:R-:W-:-:S03]  /*0560*/  FSETP.GT.AND P4, PT, R19, 8.50705917302346158658e+37, PT ;  /* 0x7e8000001300780b */ /* 0x002fc60003f84000 */
[----:B------:R-:W-:Y:S01]  /*0570*/  @!P1 FMUL R8, R8, 16777216 ;  /* 0x4b80000008089820 */ /* 0x000fe20000400000 */
[----:B------:R-:W-:Y:S01]  /*0580*/  @!P1 FMUL R28, R28, 16777216 ;  /* 0x4b8000001c1c9820 */ /* 0x000fe20000400000 */
[----:B------:R-:W-:Y:S01]  /*0590*/  FSETP.GEU.AND P1, PT, R30, 1.175494350822287508e-38, PT ;  /* 0x008000001e00780b */ /* 0x000fe20003f2e000 */
[----:B------:R-:W1:Y:S01]  /*05a0*/  MUFU.SQRT R23, R9 ;  /* 0x0000000900177308 */ /* 0x000e620000002000 */
[----:B------:R-:W-:-:S04]  /*05b0*/  FSETP.GEU.AND P5, PT, R19, 1.175494350822287508e-38, PT ;  /* 0x008000001300780b */ /* 0x000fc80003fae000 */
[----:B------:R-:W-:-:S03]  /*05c0*/  @P6 FMUL R30, R30, 0.25 ;  /* 0x3e8000001e1e6820 */ /* 0x000fc60000400000 */
[----:B------:R-:W2:Y:S01]  /*05d0*/  MUFU.RCP R9, R8 ;  /* 0x0000000800097308 */ /* 0x000ea20000001000 */
[----:B------:R-:W-:-:S03]  /*05e0*/  @P4 FMUL R19, R19, 0.25 ;  /* 0x3e80000013134820 */ /* 0x000fc60000400000 */
[----:B------:R-:W-:Y:S02]  /*05f0*/  @!P1 FMUL R30, R30, 16777216 ;  /* 0x4b8000001e1e9820 */ /* 0x000fe40000400000 */
[----:B------:R-:W-:Y:S01]  /*0600*/  @!P5 FMUL R19, R19, 16777216 ;  /* 0x4b8000001313d820 */ /* 0x000fe20000400000 */
[----:B-1----:R-:W-:-:S03]  /*0610*/  FSETP.GT.AND P2, PT, R23, 8.50705917302346158658e+37, PT ;  /* 0x7e8000001700780b */ /* 0x002fc60003f44000 */
[----:B------:R-:W1:Y:S01]  /*0620*/  MUFU.RCP R27, R19 ;  /* 0x00000013001b7308 */ /* 0x000e620000001000 */
[----:B------:R-:W-:Y:S02]  /*0630*/  FSETP.GEU.AND P3, PT, R23, 1.175494350822287508e-38, PT ;  /* 0x008000001700780b */ /* 0x000fe40003f6e000 */
[----:B------:R-:W-:-:S05]  /*0640*/  FSEL R11, R10, 1, P6 ;  /* 0x3f8000000a0b7808 */ /* 0x000fca0003000000 */
[----:B------:R-:W3:Y:S01]  /*0650*/  MUFU.RCP R30, R30 ;  /* 0x0000001e001e7308 */ /* 0x000ee20000001000 */
[----:B--2---:R-:W-:Y:S01]  /*0660*/  FMUL R9, R9, R28 ;  /* 0x0000001c09097220 */ /* 0x004fe20000400000 */
[----:B------:R-:W-:Y:S01]  /*0670*/  FSEL R28, R10, 1, P4 ;  /* 0x3f8000000a1c7808 */ /* 0x000fe20002000000 */
[----:B------:R-:W-:Y:S01]  /*0680*/  @P2 FMUL R23, R23, 0.25 ;  /* 0x3e80000017172820 */ /* 0x000fe20000400000 */
[----:B------:R-:W-:-:S03]  /*0690*/  @!P1 FMUL R11, R11, 16777216 ;  /* 0x4b8000000b0b9820 */ /* 0x000fc60000400000 */
[----:B------:R-:W-:Y:S01]  /*06a0*/  @!P5 FMUL R28, R28, 16777216 ;  /* 0x4b8000001c1cd820 */ /* 0x000fe20000400000 */
[----:B------:R-:W-:Y:S01]  /*06b0*/  @!P3 FMUL R23, R23, 16777216 ;  /* 0x4b8000001717b820 */ /* 0x000fe20000400000 */
[----:B------:R-:W-:Y:S02]  /*06c0*/  FSEL R8, R10, 1, P2 ;  /* 0x3f8000000a087808 */ /* 0x000fe40001000000 */
[----:B-1----:R-:W-:Y:S01]  /*06d0*/  FMUL R27, R27, R28 ;  /* 0x0000001c1b1b7220 */ /* 0x002fe20000400000 */
[----:B---3--:R-:W-:Y:S02]  /*06e0*/  FMUL R28, R30, R11 ;  /* 0x0000000b1e1c7220 */ /* 0x008fe40000400000 */
[----:B------:R-:W1:Y:S01]  /*06f0*/  LDC.64 R10, c[0x0][0x228] ;  /* 0x00008a00ff0a7b82 */ /* 0x000e620000000a00 */
[----:B------:R-:W2:Y:S01]  /*0700*/  MUFU.RCP R23, R23 ;  /* 0x0000001700177308 */ /* 0x000ea20000001000 */
[----:B------:R-:W-:-:S06]  /*0710*/  @!P3 FMUL R8, R8, 16777216 ;  /* 0x4b8000000808b820 */ /* 0x000fcc0000400000 */
[----:B------:R-:W3:Y:S01]  /*0720*/  LDC.64 R30, c[0x0][0x230] ;  /* 0x00008c00ff1e7b82 */ /* 0x000ee20000000a00 */
[C---:B------:R-:W-:Y:S01]  /*0730*/  FMUL R19, R28.reuse, R26 ;  /* 0x0000001a1c137220 */ /* 0x040fe20000400000 */
[C---:B------:R-:W-:Y:S01]  /*0740*/  FMUL R7, R28.reuse, R7 ;  /* 0x000000071c077220 */ /* 0x040fe20000400000 */
[C---:B------:R-:W-:Y:S01]  /*0750*/  FMUL R22, R28.reuse, R22 ;  /* 0x000000161c167220 */ /* 0x040fe20000400000 */
[C---:B------:R-:W-:Y:S01]  /*0760*/  FMUL R18, R27.reuse, R18 ;  /* 0x000000121b127220 */ /* 0x040fe20000400000 */
[----:B------:R-:W-:Y:S01]  /*0770*/  FMUL R26, R27, R14 ;  /* 0x0000000e1b1a7220 */ /* 0x000fe20000400000 */
[----:B--2---:R-:W-:Y:S01]  /*0780*/  FMUL R8, R23, R8 ;  /* 0x0000000817087220 */ /* 0x004fe20000400000 */
[----:B------:R-:W-:Y:S01]  /*0790*/  FMUL R23, R28, R15 ;  /* 0x0000000f1c177220 */ /* 0x000fe20000400000 */
[C---:B------:R-:W-:Y:S01]  /*07a0*/  FMUL R21, R27.reuse, R21 ;  /* 0x000000151b157220 */ /* 0x040fe20000400000 */
[----:B------:R-:W-:Y:S01]  /*07b0*/  FMUL R6, R27, R6 ;  /* 0x000000061b067220 */ /* 0x000fe20000400000 */
[C---:B------:R-:W-:Y:S01]  /*07c0*/  FMUL R27, R8.reuse, R13 ;  /* 0x0000000d081b7220 */ /* 0x040fe20000400000 */
[C---:B------:R-:W-:Y:S01]  /*07d0*/  FMUL R28, R9.reuse, R12 ;  /* 0x0000000c091c7220 */ /* 0x040fe20000400000 */
[C---:B------:R-:W-:Y:S01]  /*07e0*/  FMUL R17, R8.reuse, R17 ;  /* 0x0000001108117220 */ /* 0x040fe20000400000 */
[C---:B------:R-:W-:Y:S01]  /*07f0*/  FMUL R20, R8.reuse, R20 ;  /* 0x0000001408147220 */ /* 0x040fe20000400000 */
[----:B------:R-:W-:Y:S01]  /*0800*/  FMUL R5, R8, R5 ;  /* 0x0000000508057220 */ /* 0x000fe20000400000 */
[C---:B------:R-:W-:Y:S01]  /*0810*/  FMUL R16, R9.reuse, R16 ;  /* 0x0000001009107220 */ /* 0x040fe20000400000 */
[C---:B------:R-:W-:Y:S01]  /*0820*/  FMUL R25, R9.reuse, R25 ;  /* 0x0000001909197220 */ /* 0x040fe20000400000 */
[----:B------:R-:W-:Y:S01]  /*0830*/  FMUL R4, R9, R4 ;  /* 0x0000000409047220 */ /* 0x000fe20000400000 */
[----:B-1----:R-:W-:Y:S01]  /*0840*/  IMAD.WIDE R12, R24, 0x4, R10 ;  /* 0x00000004180c7825 */ /* 0x002fe200078e020a */
[----:B------:R-:W-:-:S02]  /*0850*/  CS2R R8, SRZ ;  /* 0x0000000000087805 */ /* 0x000fc4000001ff00 */
[----:B------:R-:W-:Y:S02]  /*0860*/  CS2R R10, SRZ ;  /* 0x00000000000a7805 */ /* 0x000fe4000001ff00 */
[----:B------:R-:W-:Y:S01]  /*0870*/  CS2R R14, SRZ ;  /* 0x00000000000e7805 */ /* 0x000fe2000001ff00 */
[----:B---3--:R-:W-:-:S03]  /*0880*/  IMAD.WIDE R30, R24, 0x4, R30 ;  /* 0x00000004181e7825 */ /* 0x008fc600078e021e */
[----:B------:R1:W2:Y:S02]  /*0890*/  @!P0 LDG.E.EL.128 R8, desc[UR6][R12.64] ;  /* 0x000000060c088981 */ /* 0x0002a4000c2e1d00 */
[----:B-1----:R-:W-:-:S06]  /*08a0*/  CS2R R12, SRZ ;  /* 0x00000000000c7805 */ /* 0x002fcc000001ff00 */
[----:B------:R-:W2:Y:S01]  /*08b0*/  @!P0 LDG.E.EL.128 R12, desc[UR6][R30.64] ;  /* 0x000000061e0c8981 */ /* 0x000ea2000c2e1d00 */
[----:B------:R-:W1:Y:S01]  /*08c0*/  S2UR UR5, SR_CgaCtaId ;  /* 0x00000000000579c3 */ /* 0x000e620000008800 */
[----:B------:R-:W-:Y:S02]  /*08d0*/  UMOV UR4, 0x400 ;  /* 0x0000040000047882 */ /* 0x000fe40000000000 */
[----:B-1----:R-:W-:Y:S01]  /*08e0*/  UPRMT UR4, UR5, 0x654, UR4 ;  /* 0x0000065405047896 */ /* 0x002fe20008000004 */
[-CC-:B--2---:R-:W-:Y:S01]  /*08f0*/  FFMA R4, R4, R8.reuse, R12.reuse ;  /* 0x0000000804047223 */ /* 0x184fe2000000000c */
[-CC-:B------:R-:W-:Y:S01]  /*0900*/  FFMA R25, R25, R8.reuse, R12.reuse ;  /* 0x0000000819197223 */ /* 0x180fe2000000000c */
[-CC-:B------:R-:W-:Y:S01]  /*0910*/  FFMA R28, R28, R8.reuse, R12.reuse ;  /* 0x000000081c1c7223 */ /* 0x180fe2000000000c */
[----:B------:R-:W-:Y:S02]  /*0920*/  FFMA R16, R16, R8, R12 ;  /* 0x0000000810107223 */ /* 0x000fe4000000000c */
[----:B------:R-:W1:Y:S01]  /*0930*/  S2R R8, SR_TID.X ;  /* 0x0000000000087919 */ /* 0x000e620000002100 */
[-CC-:B------:R-:W-:Y:S01]  /*0940*/  FFMA R5, R5, R9.reuse, R13.reuse ;  /* 0x0000000905057223 */ /* 0x180fe2000000000d */
[-CC-:B------:R-:W-:Y:S01]  /*0950*/  FFMA R20, R20, R9.reuse, R13.reuse ;  /* 0x0000000914147223 */ /* 0x180fe2000000000d */
[-CC-:B------:R-:W-:Y:S01]  /*0960*/  FFMA R27, R27, R9.reuse, R13.reuse ;  /* 0x000000091b1b7223 */ /* 0x180fe2000000000d */
[----:B------:R-:W-:Y:S01]  /*0970*/  FFMA R17, R17, R9, R13 ;  /* 0x0000000911117223 */ /* 0x000fe2000000000d */
[-CC-:B------:R-:W-:Y:S01]  /*0980*/  FFMA R6, R6, R10.reuse, R14.reuse ;  /* 0x0000000a06067223 */ /* 0x180fe2000000000e */
[-CC-:B------:R-:W-:Y:S01]  /*0990*/  FFMA R21, R21, R10.reuse, R14.reuse ;  /* 0x0000000a15157223 */ /* 0x180fe2000000000e */
[-CC-:B------:R-:W-:Y:S01]  /*09a0*/  FFMA R26, R26, R10.reuse, R14.reuse ;  /* 0x0000000a1a1a7223 */ /* 0x180fe2000000000e */
[----:B------:R-:W-:Y:S01]  /*09b0*/  FFMA R18, R18, R10, R14 ;  /* 0x0000000a12127223 */ /* 0x000fe2000000000e */
[-CC-:B------:R-:W-:Y:S01]  /*09c0*/  FFMA R22, R22, R11.reuse, R15.reuse ;  /* 0x0000000b16167223 */ /* 0x180fe2000000000f */
[-CC-:B------:R-:W-:Y:S01]  /*09d0*/  FFMA R19, R19, R11.reuse, R15.reuse ;  /* 0x0000000b13137223 */ /* 0x180fe2000000000f */
[-CC-:B------:R-:W-:Y:S01]  /*09e0*/  FFMA R23, R23, R11.reuse, R15.reuse ;  /* 0x0000000b17177223 */ /* 0x180fe2000000000f */
[----:B------:R-:W-:-:S02]  /*09f0*/  FFMA R7, R7, R11, R15 ;  /* 0x0000000b07077223 */ /* 0x000fc4000000000f */
[----:B------:R-:W-:Y:S02]  /*0a00*/  FSETP.GEU.AND P0, PT, R22, RZ, PT ;  /* 0x000000ff1600720b */ /* 0x000fe40003f0e000 */
[----:B-1----:R-:W-:Y:S02]  /*0a10*/  SHF.L.U32 R9, R8, 0x8, RZ ;  /* 0x0000000808097819 */ /* 0x002fe400000006ff */
[----:B------:R-:W-:Y:S02]  /*0a20*/  SHF.R.U32.HI R10, RZ, 0x4, R8 ;  /* 0x00000004ff0a7819 */ /* 0x000fe40000011608 */
[----:B------:R-:W-:Y:S02]  /*0a30*/  LOP3.LUT R9, R9, 0xf00, RZ, 0xc0, !PT ;  /* 0x00000f0009097812 */ /* 0x000fe400078ec0ff */
[----:B------:R-:W-:Y:S02]  /*0a40*/  SGXT.U32 R10, R10, 0x4 ;  /* 0x000000040a0a781a */ /* 0x000fe40000000000 */
[----:B------:R-:W-:-:S02]  /*0a50*/  LOP3.LUT R12, R9, 0x40, RZ, 0xfc, !PT ;  /* 0x00000040090c7812 */ /* 0x000fc400078efcff */
[C---:B------:R-:W-:Y:S02]  /*0a60*/  LOP3.LUT R13, R9.reuse, 0x80, RZ, 0xfc, !PT ;  /* 0x00000080090d7812 */ /* 0x040fe400078efcff */
[C---:B------:R-:W-:Y:S02]  /*0a70*/  LOP3.LUT R10, R9.reuse, R10, RZ, 0xfc, !PT ;  /* 0x0000000a090a7212 */ /* 0x040fe400078efcff */
[C---:B------:R-:W-:Y:S02]  /*0a80*/  LOP3.LUT R14, R9.reuse, 0xc0, RZ, 0xfc, !PT ;  /* 0x000000c0090e7812 */ /* 0x040fe400078efcff */
[----:B------:R-:W-:Y:S02]  /*0a90*/  LEA.HI R11, R9, UR4, RZ, 0x1c ;  /* 0x00000004090b7c11 */ /* 0x000fe4000f8fe0ff */
[----:B------:R-:W-:Y:S02]  /*0aa0*/  LEA.HI R9, R12, UR4, RZ, 0x1c ;  /* 0x000000040c097c11 */ /* 0x000fe4000f8fe0ff */
[----:B------:R-:W-:-:S03]  /*0ab0*/  LEA.HI R13, R13, UR4, RZ, 0x1c ;  /* 0x000000040d0d7c11 */ /* 0x000fc6000f8fe0ff */
[----:B------:R-:W-:Y:S01]  /*0ac0*/  IMAD R12, R10, 0x4, R9 ;  /* 0x000000040a0c7824 */ /* 0x000fe200078e0209 */
[----:B------:R-:W-:Y:S01]  /*0ad0*/  FSETP.GEU.AND P1, PT, R6, RZ, PT ;  /* 0x000000ff0600720b */ /* 0x000fe20003f2e000 */
[----:B------:R-:W-:Y:S01]  /*0ae0*/  IMAD R9, R10, 0x4, R13 ;  /* 0x000000040a097824 */ /* 0x000fe200078e020d */
[----:B------:R-:W-:Y:S02]  /*0af0*/  FSEL R13, R22, RZ, P0 ;  /* 0x000000ff160d7208 */ /* 0x000fe40000000000 */
[----:B------:R-:W-:Y:S02]  /*0b00*/  FSETP.GEU.AND P0, PT, R25, RZ, PT ;  /* 0x000000ff1900720b */ /* 0x000fe40003f0e000 */
[----:B------:R-:W-:Y:S02]  /*0b10*/  FSETP.GEU.AND P3, PT, R4, RZ, PT ;  /* 0x000000ff0400720b */ /* 0x000fe40003f6e000 */
[----:B------:R-:W-:Y:S02]  /*0b20*/  LEA.HI R15, R14, UR4, RZ, 0x1c ;  /* 0x000000040e0f7c11 */ /* 0x000fe4000f8fe0ff */
[----:B------:R-:W-:-:S02]  /*0b30*/  FSETP.GEU.AND P2, PT, R5, RZ, PT ;  /* 0x000000ff0500720b */ /* 0x000fc40003f4e000 */
[----:B------:R-:W-:Y:S02]  /*0b40*/  FSEL R6, R6, RZ, P1 ;  /* 0x000000ff06067208 */ /* 0x000fe40000800000 */
[----:B------:R-:W-:Y:S02]  /*0b50*/  FSETP.GEU.AND P1, PT, R19, RZ, PT ;  /* 0x000000ff1300720b */ /* 0x000fe40003f2e000 */
[----:B------:R-:W-:Y:S01]  /*0b60*/  FSEL R14, R25, RZ, P0 ;  /* 0x000000ff190e7208 */ /* 0x000fe20000000000 */
[----:B------:R-:W-:Y:S01]  /*0b70*/  IMAD R11, R10, 0x4, R11 ;  /* 0x000000040a0b7824 */ /* 0x000fe200078e020b */
[----:B------:R-:W-:Y:S02]  /*0b80*/  FSETP.GEU.AND P0, PT, R28, RZ, PT ;  /* 0x000000ff1c00720b */ /* 0x000fe40003f0e000 */
[----:B------:R-:W-:Y:S02]  /*0b90*/  FSEL R4, R4, RZ, P3 ;  /* 0x000000ff04047208 */ /* 0x000fe40001800000 */
[----:B------:R-:W-:-:S02]  /*0ba0*/  FSEL R5, R5, RZ, P2 ;  /* 0x000000ff05057208 */ /* 0x000fc40001000000 */
[----:B------:R-:W-:Y:S02]  /*0bb0*/  FSETP.GEU.AND P3, PT, R20, RZ, PT ;  /* 0x000000ff1400720b */ /* 0x000fe40003f6e000 */
[----:B------:R-:W-:Y:S02]  /*0bc0*/  FSETP.GEU.AND P2, PT, R21, RZ, PT ;  /* 0x000000ff1500720b */ /* 0x000fe40003f4e000 */
[----:B------:R-:W-:Y:S02]  /*0bd0*/  FSEL R19, R19, RZ, P1 ;  /* 0x000000ff13137208 */ /* 0x000fe40000800000 */
[----:B------:R-:W-:Y:S02]  /*0be0*/  LEA R10, R10, R15, 0x2 ;  /* 0x0000000f0a0a7211 */ /* 0x000fe400078e10ff */
[----:B------:R-:W-:Y:S02]  /*0bf0*/  FSEL R28, R28, RZ, P0 ;  /* 0x000000ff1c1c7208 */ /* 0x000fe40000000000 */
[----:B------:R-:W-:Y:S01]  /*0c00*/  FSETP.GEU.AND P1, PT, R27, RZ, PT ;  /* 0x000000ff1b00720b */ /* 0x000fe20003f2e000 */
[----:B------:R1:W-:Y:S01]  /*0c10*/  STS [R11], R4 ;  /* 0x000000040b007388 */ /* 0x0003e20000000800 */
[----:B------:R-:W-:-:S02]  /*0c20*/  FSETP.GEU.AND P0, PT, R26, RZ, PT ;  /* 0x000000ff1a00720b */ /* 0x000fc40003f0e000 */
[----:B------:R-:W-:Y:S01]  /*0c30*/  FSEL R15, R20, RZ, P3 ;  /* 0x000000ff140f7208 */ /* 0x000fe20001800000 */
[----:B------:R-:W-:Y:S01]  /*0c40*/  STS [R12+0x100], R5 ;  /* 0x000100050c007388 */ /* 0x000fe20000000800 */
[----:B------:R-:W-:Y:S02]  /*0c50*/  FSEL R27, R27, RZ, P1 ;  /* 0x000000ff1b1b7208 */ /* 0x000fe40000800000 */
[----:B------:R-:W-:Y:S01]  /*0c60*/  FSETP.GEU.AND P1, PT, R16, RZ, PT ;  /* 0x000000ff1000720b */ /* 0x000fe20003f2e000 */
[----:B------:R-:W-:Y:S01]  /*0c70*/  STS [R9+0x200], R6 ;  /* 0x0002000609007388 */ /* 0x000fe20000000800 */
[----:B-1----:R-:W-:-:S03]  /*0c80*/  FSEL R4, R21, RZ, P2 ;  /* 0x000000ff15047208 */ /* 0x002fc60001000000 */
[----:B------:R-:W-:Y:S01]  /*0c90*/  STS [R10+0x300], R13 ;  /* 0x0003000d0a007388 */ /* 0x000fe20000000800 */
[----:B------:R-:W-:Y:S02]  /*0ca0*/  FSEL R26, R26, RZ, P0 ;  /* 0x000000ff1a1a7208 */ /* 0x000fe40000000000 */
[----:B------:R-:W-:Y:S01]  /*0cb0*/  FSETP.GEU.AND P0, PT, R17, RZ, PT ;  /* 0x000000ff1100720b */ /* 0x000fe20003f0e000 */
[----:B------:R-:W-:Y:S01]  /*0cc0*/  STS [R11+0x40], R14 ;  /* 0x0000400e0b007388 */ /* 0x000fe20000000800 */
[----:B------:R-:W-:-:S03]  /*0cd0*/  FSETP.GEU.AND P2, PT, R23, RZ, PT ;  /* 0x000000ff1700720b */ /* 0x000fc60003f4e000 */
[----:B------:R-:W-:Y:S01]  /*0ce0*/  STS [R12+0x140], R15 ;  /* 0x0001400f0c007388 */ /* 0x000fe20000000800 */
[----:B------:R-:W-:-:S03]  /*0cf0*/  FSEL R17, R17, RZ, P0 ;  /* 0x000000ff11117208 */ /* 0x000fc60000000000 */
[----:B------:R1:W-:Y:S01]  /*0d00*/  STS [R9+0x240], R4 ;  /* 0x0002400409007388 */ /* 0x0003e20000000800 */
[----:B------:R-:W-:Y:S02]  /*0d10*/  FSEL R23, R23, RZ, P2 ;  /* 0x000000ff17177208 */ /* 0x000fe40001000000 */
[C---:B------:R-:W-:Y:S01]  /*0d20*/  FSETP.GEU.AND P0, PT, R7.reuse, RZ, PT ;  /* 0x000000ff0700720b */ /* 0x040fe20003f0e000 */
[----:B------:R-:W-:Y:S01]  /*0d30*/  STS [R10+0x340], R19 ;  /* 0x000340130a007388 */ /* 0x000fe20000000800 */
[----:B-1----:R-:W-:Y:S02]  /*0d40*/  FSEL R4, R16, RZ, P1 ;  /* 0x000000ff10047208 */ /* 0x002fe40000800000 */
[----:B------:R-:W-:Y:S01]  /*0d50*/  FSETP.GEU.AND P1, PT, R18, RZ, PT ;  /* 0x000000ff1200720b */ /* 0x000fe20003f2e000 */
[----:B------:R-:W-:Y:S01]  /*0d60*/  STS [R11+0x80], R28 ;  /* 0x0000801c0b007388 */ /* 0x000fe20000000800 */
[----:B------:R-:W-:Y:S01]  /*0d70*/  IMAD.SHL.U32 R16, R8, 0x4, RZ ;  /* 0x0000000408107824 */ /* 0x000fe200078e00ff */
[----:B------:R-:W-:-:S02]  /*0d80*/  FSEL R7, R7, RZ, P0 ;  /* 0x000000ff07077208 */ /* 0x000fc40000000000 */
[----:B------:R-:W-:Y:S01]  /*0d90*/  STS [R12+0x180], R27 ;  /* 0x0001801b0c007388 */ /* 0x000fe20000000800 */
[----:B------:R-:W-:-:S03]  /*0da0*/  FSEL R18, R18, RZ, P1 ;  /* 0x000000ff12127208 */ /* 0x000fc60000800000 */
[----:B------:R-:W-:Y:S04]  /*0db0*/  STS [R9+0x280], R26 ;  /* 0x0002801a09007388 */ /* 0x000fe80000000800 */
[----:B------:R-:W-:Y:S01]  /*0dc0*/  STS [R10+0x380], R23 ;  /* 0x000380170a007388 */ /* 0x000fe20000000800 */
[----:B------:R-:W-:-:S03]  /*0dd0*/  LOP3.LUT R16, R16, 0x3fc, RZ, 0xc0, !PT ;  /* 0x000003fc10107812 */ /* 0x000fc600078ec0ff */
[----:B------:R1:W-:Y:S04]  /*0de0*/  STS [R11+0xc0], R4 ;  /* 0x0000c0040b007388 */ /* 0x0003e80000000800 */
[----:B------:R-:W-:Y:S04]  /*0df0*/  STS [R12+0x1c0], R17 ;  /* 0x0001c0110c007388 */ /* 0x000fe80000000800 */
[----:B------:R2:W-:Y:S04]  /*0e00*/  STS [R9+0x2c0], R18 ;  /* 0x0002c01209007388 */ /* 0x0005e80000000800 */
[----:B------:R-:W-:Y:S01]  /*0e10*/  STS [R10+0x3c0], R7 ;  /* 0x0003c0070a007388 */ /* 0x000fe20000000800 */
[----:B------:R-:W-:-:S02]  /*0e20*/  LOP3.LUT R5, R16, 0x400, RZ, 0xfc, !PT ;  /* 0x0000040010057812 */ /* 0x000fc400078efcff */
[----:B------:R-:W-:Y:S02]  /*0e30*/  LOP3.LUT R6, R16, 0x800, RZ, 0xfc, !PT ;  /* 0x0000080010067812 */ /* 0x000fe400078efcff */
[----:B------:R-:W-:Y:S02]  /*0e40*/  SHF.R.U32.HI R8, RZ, 0x2, R8 ;  /* 0x00000002ff087819 */ /* 0x000fe40000011608 */
[----:B-1----:R-:W-:Y:S02]  /*0e50*/  SHF.R.U32.HI R4, RZ, 0x4, R5 ;  /* 0x00000004ff047819 */ /* 0x002fe40000011605 */
[----:B------:R-:W-:Y:S02]  /*0e60*/  SHF.R.U32.HI R6, RZ, 0x4, R6 ;  /* 0x00000004ff067819 */ /* 0x000fe40000011606 */
[----:B------:R-:W-:Y:S02]  /*0e70*/  LOP3.LUT R8, R8, 0x3c, RZ, 0xc0, !PT ;  /* 0x0000003c08087812 */ /* 0x000fe400078ec0ff */
[----:B------:R-:W-:-:S02]  /*0e80*/  LOP3.LUT R4, R4, 0x7c, RZ, 0xc0, !PT ;  /* 0x0000007c04047812 */ /* 0x000fc400078ec0ff */
[----:B------:R-:W-:Y:S01]  /*0e90*/  LOP3.LUT R6, R6, 0xbc, RZ, 0xc0, !PT ;  /* 0x000000bc06067812 */ /* 0x000fe200078ec0ff */
[----:B------:R-:W-:Y:S02]  /*0ea0*/  VIADD R5, R8, UR4 ;  /* 0x0000000408057c36 */ /* 0x000fe40008000000 */
[----:B------:R-:W-:Y:S01]  /*0eb0*/  VIADD R11, R4, UR4 ;  /* 0x00000004040b7c36 */ /* 0x000fe20008000000 */
[----:B--2---:R-:W-:Y:S01]  /*0ec0*/  IADD3 R9, R6, UR4, RZ ;  /* 0x0000000406097c10 */ /* 0x004fe2000fffe0ff */
[C---:B------:R-:W-:Y:S01]  /*0ed0*/  IMAD R17, R16.reuse, 0x4, R5 ;  /* 0x0000000410117824 */ /* 0x040fe200078e0205 */
[----:B------:R-:W-:Y:S01]  /*0ee0*/  BAR.SYNC.DEFER_BLOCKING 0x0 ;  /* 0x0000000000007b1d */ /* 0x000fe20000010000 */
[C---:B------:R-:W-:Y:S02]  /*0ef0*/  IMAD R25, R16.reuse, 0x4, R11 ;  /* 0x0000000410197824 */ /* 0x040fe400078e020b */
[----:B------:R-:W-:Y:S01]  /*0f00*/  IMAD R27, R16, 0x4, R9 ;  /* 0x00000004101b7824 */ /* 0x000fe200078e0209 */
[----:B------:R-:W-:-:S02]  /*0f10*/  LOP3.LUT R19, R3, 0x20, R2, 0xfe, !PT ;  /* 0x0000002003137812 */ /* 0x000fc400078efe02 */
[----:B------:R-:W-:Y:S02]  /*0f20*/  LOP3.LUT R18, R3, R2, RZ, 0xfc, !PT ;  /* 0x0000000203127212 */ /* 0x000fe400078efcff */
[----:B------:R-:W-:Y:S01]  /*0f30*/  LOP3.LUT R20, R3, 0x10, R2, 0xfe, !PT ;  /* 0x0000001003147812 */ /* 0x000fe200078efe02 */
[----:B------:R-:W-:-:S04]  /*0f40*/  IMAD.HI R22, R19, 0x2aaaaaab, RZ ;  /* 0x2aaaaaab13167827 */ /* 0x000fc800078e02ff */
[----:B------:R-:W-:Y:S01]  /*0f50*/  IMAD.HI R21, R18, 0x2aaaaaab, RZ ;  /* 0x2aaaaaab12157827 */ /* 0x000fe200078e02ff */
[----:B------:R-:W-:Y:S01]  /*0f60*/  SHF.R.U32.HI R23, RZ, 0x1f, R22 ;  /* 0x0000001fff177819 */ /* 0x000fe20000011616 */
[----:B------:R-:W-:Y:S04]  /*0f70*/  LDS R4, [R17] ;  /* 0x0000000011047984 */ /* 0x000fe80000000800 */
[----:B------:R-:W-:Y:S04]  /*0f80*/  LDS R5, [R17+0x4] ;  /* 0x0000040011057984 */ /* 0x000fe80000000800 */
[----:B------:R-:W-:Y:S04]  /*0f90*/  LDS R6, [R17+0x8] ;  /* 0x0000080011067984 */ /* 0x000fe80000000800 */
[----:B------:R1:W2:Y:S04]  /*0fa0*/  LDS R7, [R17+0xc] ;  /* 0x00000c0011077984 */ /* 0x0002a80000000800 */
[----:B------:R-:W-:Y:S04]  /*0fb0*/  LDS R8, [R25+0x1000] ;  /* 0x0010000019087984 */ /* 0x000fe80000000800 */
[----:B------:R-:W-:Y:S04]  /*0fc0*/  LDS R9, [R25+0x1004] ;  /* 0x0010040019097984 */ /* 0x000fe80000000800 */
[----:B------:R-:W-:Y:S04]  /*0fd0*/  LDS R10, [R25+0x1008] ;  /* 0x00100800190a7984 */ /* 0x000fe80000000800 */
[----:B------:R-:W3:Y:S04]  /*0fe0*/  LDS R11, [R25+0x100c] ;  /* 0x00100c00190b7984 */ /* 0x000ee80000000800 */
[----:B------:R-:W-:Y:S04]  /*0ff0*/  LDS R12, [R27+0x2000] ;  /* 0x002000001b0c7984 */ /* 0x000fe80000000800 */
[----:B------:R-:W-:Y:S04]  /*1000*/  LDS R13, [R27+0x2004] ;  /* 0x002004001b0d7984 */ /* 0x000fe80000000800 */
[----:B------:R-:W-:Y:S04]  /*1010*/  LDS R14, [R27+0x2008] ;  /* 0x002008001b0e7984 */ /* 0x000fe80000000800 */
[----:B------:R4:W5:Y:S01]  /*1020*/  LDS R15, [R27+0x200c] ;  /* 0x00200c001b0f7984 */ /* 0x0009620000000800 */
[----:B------:R-:W-:Y:S01]  /*1030*/  IMAD.HI R24, R20, 0x2aaaaaab, RZ ;  /* 0x2aaaaaab14187827 */ /* 0x000fe200078e02ff */
[----:B-1----:R-:W-:-:S02]  /*1040*/  LOP3.LUT R17, R3, 0x30, R2, 0xfe, !PT ;  /* 0x0000003003117812 */ /* 0x002fc400078efe02 */
[----:B------:R-:W1:Y:S01]  /*1050*/  LDC.64 R2, c[0x0][0x238] ;  /* 0x00008e00ff027b82 */ /* 0x000e620000000a00 */
[----:B------:R-:W-:Y:S02]  /*1060*/  LEA.HI.SX32 R22, R22, R23, 0x1b ;  /* 0x0000001716167211 */ /* 0x000fe400078fdaff */
[----:B------:R-:W-:Y:S02]  /*1070*/  SHF.R.U32.HI R26, RZ, 0x1f, R21 ;  /* 0x0000001fff1a7819 */ /* 0x000fe40000011615 */
[----:B------:R-:W-:Y:S02]  /*1080*/  SHF.R.U32.HI R23, RZ, 0x1f, R24 ;  /* 0x0000001fff177819 */ /* 0x000fe40000011618 */
[----:B------:R-:W-:Y:S02]  /*1090*/  ISETP.GE.AND P0, PT, R0, 0xc4, PT ;  /* 0x000000c40000780c */ /* 0x000fe40003f06270 */
[----:B------:R-:W-:Y:S02]  /*10a0*/  LEA.HI.SX32 R21, R21, R26, 0x1b ;  /* 0x0000001a15157211 */ /* 0x000fe400078fdaff */
[----:B------:R-:W-:-:S02]  /*10b0*/  LEA.HI.SX32 R23, R24, R23, 0x1b ;  /* 0x0000001718177211 */ /* 0x000fc400078fdaff */
[----:B------:R-:W-:Y:S01]  /*10c0*/  ISETP.LT.AND P1, PT, R19, 0x300, !P0 ;  /* 0x000003001300780c */ /* 0x000fe20004721270 */
[----:B------:R-:W-:Y:S02]  /*10d0*/  IMAD R19, R22, -0xc0, R19 ;  /* 0xffffff4016137824 */ /* 0x000fe400078e0213 */
[----:B----4-:R-:W-:Y:S02]  /*10e0*/  IMAD R27, R21, -0xc0, R18 ;  /* 0xffffff40151b7824 */ /* 0x010fe400078e0212 */
[----:B------:R-:W-:Y:S01]  /*10f0*/  IMAD R25, R23, -0xc0, R20 ;  /* 0xffffff4017197824 */ /* 0x000fe200078e0214 */
[----:B------:R-:W-:Y:S01]  /*1100*/  ISETP.LT.AND P3, PT, R18, 0x300, !P0 ;  /* 0x000003001200780c */ /* 0x000fe20004761270 */
[--C-:B------:R-:W-:Y:S01]  /*1110*/  IMAD R19, R19, 0xc4, R0.reuse ;  /* 0x000000c413137824 */ /* 0x100fe200078e0200 */
[----:B------:R-:W-:Y:S01]  /*1120*/  ISETP.LT.AND P2, PT, R20, 0x300, !P0 ;  /* 0x000003001400780c */ /* 0x000fe20004741270 */
[--C-:B------:R-:W-:Y:S01]  /*1130*/  IMAD R18, R27, 0xc4, R0.reuse ;  /* 0x000000c41b127824 */ /* 0x100fe200078e0200 */
[----:B------:R-:W-:Y:S01]  /*1140*/  LOP3.LUT R24, R16, 0xc00, RZ, 0xfc, !PT ;  /* 0x00000c0010187812 */ /* 0x000fe200078efcff */
[----:B------:R-:W-:Y:S01]  /*1150*/  IMAD R20, R25, 0xc4, R0 ;  /* 0x000000c419147824 */ /* 0x000fe200078e0200 */
[----:B------:R-:W-:Y:S01]  /*1160*/  ISETP.LT.AND P0, PT, R17, 0x300, !P0 ;  /* 0x000003001100780c */ /* 0x000fe20004701270 */
[----:B------:R-:W-:Y:S01]  /*1170*/  IMAD R25, R22, 0x3d400, R19 ;  /* 0x0003d40016197824 */ /* 0x000fe200078e0213 */
[----:B------:R-:W-:Y:S01]  /*1180*/  SHF.R.U32.HI R24, RZ, 0x4, R24 ;  /* 0x00000004ff187819 */ /* 0x000fe20000011618 */
[----:B------:R-:W-:-:S02]  /*1190*/  IMAD R19, R21, 0x3d400, R18 ;  /* 0x0003d40015137824 */ /* 0x000fc400078e0212 */
[----:B------:R-:W-:Y:S01]  /*11a0*/  IMAD R21, R23, 0x3d400, R20 ;  /* 0x0003d40017157824 */ /* 0x000fe200078e0214 */
[----:B------:R-:W-:Y:S01]  /*11b0*/  LOP3.LUT R24, R24, 0xfc, RZ, 0xc0, !PT ;  /* 0x000000fc18187812 */ /* 0x000fe200078ec0ff */
[----:B-1----:R-:W-:-:S04]  /*11c0*/  IMAD.WIDE R18, R19, 0x4, R2 ;  /* 0x0000000413127825 */ /* 0x002fc800078e0202 */
[----:B------:R-:W-:Y:S01]  /*11d0*/  IMAD.WIDE R20, R21, 0x4, R2 ;  /* 0x0000000415147825 */ /* 0x000fe200078e0202 */
[----:B------:R-:W-:-:S03]  /*11e0*/  IADD3 R27, R24, UR4, RZ ;  /* 0x00000004181b7c10 */ /* 0x000fc6000fffe0ff */
[----:B------:R-:W-:Y:S01]  /*11f0*/  IMAD.WIDE R22, R25, 0x4, R2 ;  /* 0x0000000419167825 */ /* 0x000fe200078e0202 */
[----:B--2---:R1:W-:Y:S04]  /*1200*/  @P3 STG.E.128 desc[UR6][R18.64], R4 ;  /* 0x0000000412003986 */ /* 0x0043e8000c101d06 */
[----:B---3--:R1:W-:Y:S01]  /*1210*/  @P2 STG.E.128 desc[UR6][R20.64], R8 ;  /* 0x0000000814002986 */ /* 0x0083e2000c101d06 */
[----:B------:R-:W-:-:S03]  /*1220*/  IMAD R27, R16, 0x4, R27 ;  /* 0x00000004101b7824 */ /* 0x000fc600078e021b */
[----:B-----5:R1:W-:Y:S01]  /*1230*/  @P1 STG.E.128 desc[UR6][R22.64], R12 ;  /* 0x0000000c16001986 */ /* 0x0203e2000c101d06 */
[----:B------:R-:W-:Y:S05]  /*1240*/  @!P0 EXIT ;  /* 0x000000000000894d */ /* 0x000fea0003800000 */
[----:B-1----:R-:W-:Y:S01]  /*1250*/  LDS R4, [R27+0x3000] ;  /* 0x003000001b047984 */ /* 0x002fe20000000800 */
[----:B------:R-:W-:-:S03]  /*1260*/  IMAD.HI R8, R17, 0x2aaaaaab, RZ ;  /* 0x2aaaaaab11087827 */ /* 0x000fc600078e02ff */
[----:B------:R-:W-:Y:S02]  /*1270*/  LDS R5, [R27+0x3004] ;  /* 0x003004001b057984 */ /* 0x000fe40000000800 */
[----:B------:R-:W-:Y:S02]  /*1280*/  SHF.R.U32.HI R9, RZ, 0x1f, R8 ;  /* 0x0000001fff097819 */ /* 0x000fe40000011608 */
[----:B------:R-:W-:Y:S02]  /*1290*/  LDS R6, [R27+0x3008] ;  /* 0x003008001b067984 */ /* 0x000fe40000000800 */
[----:B------:R-:W-:Y:S02]  /*12a0*/  LEA.HI.SX32 R8, R8, R9, 0x1b ;  /* 0x0000000908087211 */ /* 0x000fe400078fdaff */
[----:B------:R-:W0:Y:S03]  /*12b0*/  LDS R7, [R27+0x300c] ;  /* 0x00300c001b077984 */ /* 0x000e260000000800 */
[----:B------:R-:W-:-:S04]  /*12c0*/  IMAD R17, R8, -0xc0, R17 ;  /* 0xffffff4008117824 */ /* 0x000fc800078e0211 */
[----:B------:R-:W-:-:S04]  /*12d0*/  IMAD R17, R17, 0xc4, R0 ;  /* 0x000000c411117824 */ /* 0x000fc800078e0200 */
[----:B------:R-:W-:-:S04]  /*12e0*/  IMAD R17, R8, 0x3d400, R17 ;  /* 0x0003d40008117824 */ /* 0x000fc800078e0211 */
[----:B------:R-:W-:-:S05]  /*12f0*/  IMAD.WIDE R2, R17, 0x4, R2 ;  /* 0x0000000411027825 */ /* 0x000fca00078e0202 */
[----:B0-----:R-:W-:Y:S01]  /*1300*/  STG.E.128 desc[UR6][R2.64], R4 ;  /* 0x0000000402007986 */ /* 0x001fe2000c101d06 */
[----:B------:R-:W-:Y:S05]  /*1310*/  EXIT ;  /* 0x000000000000794d */ /* 0x000fea0003800000 */
.L_x_0:
[----:B------:R-:W-:-:S00]  /*1320*/  BRA `(.L_x_0) ;  /* 0xfffffffc00fc7947 */ /* 0x000fc0000383ffff */
[----:B------:R-:W-:-:S00]  /*1330*/  NOP ;  /* 0x0000000000007918 */ /* 0x000fc00000000000 */
        /* <DEDUP_REMOVED lines=12> */
.L_x_1:


//--------------------- .nv.global.init           --------------------------
	.section	.nv.global.init,"aw",@progbits
.nv.global.init:
	.type		_$_str,@object
	.size		_$_str,(_$_str_$_2 - _$_str)
_$_str:
        /*0000*/ 	.byte	0x5f, 0x5f, 0x43, 0x55, 0x44, 0x41, 0x5f, 0x46, 0x54, 0x5a, 0x00
	.type		_$_str_$_2,@object
	.size		_$_str_$_2,(.L_1 - _$_str_$_2)
_$_str_$_2:
        /*000b*/ 	.byte	0x5f, 0x5f, 0x43, 0x55, 0x44, 0x41, 0x5f, 0x50, 0x52, 0x45, 0x43, 0x5f, 0x53, 0x51, 0x52, 0x54
        /*001b*/ 	.byte	0x00
.L_1:


//--------------------- .nv.shared.triton_poi_fused__native_batch_norm_legit_no_training_relu_44 --------------------------
	.section	.nv.shared.triton_poi_fused__native_batch_norm_legit_no_training_relu_44,"aw",@nobits
	.sectionflags	@""
	.align	16
	.zero		1024


//--------------------- .nv.constant0.triton_poi_fused__native_batch_norm_legit_no_training_relu_44 --------------------------
	.section	.nv.constant0.triton_poi_fused__native_batch_norm_legit_no_training_relu_44,"a",@progbits
	.sectionflags	@""
	.align	4
.nv.constant0.triton_poi_fused__native_batch_norm_legit_no_training_relu_44:
	.zero		584
